	.headerflags	@"EF_CUDA_TEXMODE_UNIFIED EF_CUDA_64BIT_ADDRESS EF_CUDA_ACCELERATORS EF_CUDA_SM90 EF_CUDA_VIRTUAL_SM(EF_CUDA_SM90)"
	.elftype	@"ET_EXEC"


//--------------------- .nv.info                  --------------------------
	.section	.nv.info,"",@"SHT_CUDA_INFO"
	.align	4


	//----- nvinfo : EIATTR_REGCOUNT
	.align		4
        /*0000*/ 	.byte	0x04, 0x2f
        /*0002*/ 	.short	(.L_1 - .L_0)
	.align		4
.L_0:
        /*0004*/ 	.word	index@(triton_poi_fused_clone_12)
        /*0008*/ 	.word	0x00000010


	//----- nvinfo : EIATTR_MIN_STACK_SIZE
	.align		4
.L_1:
        /*000c*/ 	.byte	0x04, 0x12
        /*000e*/ 	.short	(.L_3 - .L_2)
	.align		4
.L_2:
        /*0010*/ 	.word	index@(triton_poi_fused_clone_12)
        /*0014*/ 	.word	0x00000000


	//----- nvinfo : EIATTR_FRAME_SIZE
	.align		4
.L_3:
        /*0018*/ 	.byte	0x04, 0x11
        /*001a*/ 	.short	(.L_5 - .L_4)
	.align		4
.L_4:
        /*001c*/ 	.word	index@(triton_poi_fused_clone_12)
        /*0020*/ 	.word	0x00000000


	//----- nvinfo : EIATTR_MIN_STACK_SIZE
	.align		4
.L_5:
        /*0024*/ 	.byte	0x04, 0x12
        /*0026*/ 	.short	(.L_7 - .L_6)
	.align		4
.L_6:
        /*0028*/ 	.word	index@(triton_poi_fused_clone_12)
        /*002c*/ 	.word	0x00000000
.L_7:


//--------------------- .nv.info.triton_poi_fused_clone_12 --------------------------
	.section	.nv.info.triton_poi_fused_clone_12,"",@"SHT_CUDA_INFO"
	.sectionflags	@""
	.align	4


	//----- nvinfo : EIATTR_CUDA_API_VERSION
	.align		4
        /*0000*/ 	.byte	0x04, 0x37
        /*0002*/ 	.short	(.L_9 - .L_8)
.L_8:
        /*0004*/ 	.word	0x0000007c


	//----- nvinfo : EIATTR_KPARAM_INFO
	.align		4
.L_9:
        /*0008*/ 	.byte	0x04, 0x17
        /*000a*/ 	.short	(.L_11 - .L_10)
.L_10:
        /*000c*/ 	.word	0x00000000
        /*0010*/ 	.short	0x0003
        /*0012*/ 	.short	0x0018
        /*0014*/ 	.byte	0x00, 0xf0, 0x11, 0x00


	//----- nvinfo : EIATTR_KPARAM_INFO
	.align		4
.L_11:
        /*0018*/ 	.byte	0x04, 0x17
        /*001a*/ 	.short	(.L_13 - .L_12)
.L_12:
        /*001c*/ 	.word	0x00000000
        /*0020*/ 	.short	0x0002
        /*0022*/ 	.short	0x0010
        /*0024*/ 	.byte	0x00, 0xf4, 0x21, 0x00


	//----- nvinfo : EIATTR_KPARAM_INFO
	.align		4
.L_13:
        /*0028*/ 	.byte	0x04, 0x17
        /*002a*/ 	.short	(.L_15 - .L_14)
.L_14:
        /*002c*/ 	.word	0x00000000
        /*0030*/ 	.short	0x0001
        /*0032*/ 	.short	0x0008
        /*0034*/ 	.byte	0x00, 0xf4, 0x21, 0x00


	//----- nvinfo : EIATTR_KPARAM_INFO
	.align		4
.L_15:
        /*0038*/ 	.byte	0x04, 0x17
        /*003a*/ 	.short	(.L_17 - .L_16)
.L_16:
        /*003c*/ 	.word	0x00000000
        /*0040*/ 	.short	0x0000
        /*0042*/ 	.short	0x0000
        /*0044*/ 	.byte	0x00, 0xf4, 0x21, 0x00


	//----- nvinfo : EIATTR_SPARSE_MMA_MASK
	.align		4
.L_17:
        /*0048*/ 	.byte	0x03, 0x50
        /*004a*/ 	.short	0x0000


	//----- nvinfo : EIATTR_MAXREG_COUNT
	.align		4
        /*004c*/ 	.byte	0x03, 0x1b
        /*004e*/ 	.short	0x00ff


	//----- nvinfo : EIATTR_EXIT_INSTR_OFFSETS
	.align		4
        /*0050*/ 	.byte	0x04, 0x1c
        /*0052*/ 	.short	(.L_19 - .L_18)


	//   ....[0]....
.L_18:
        /*0054*/ 	.word	0x00000220


	//   ....[1]....
        /*0058*/ 	.word	0x00000240


	//----- nvinfo : EIATTR_REQNTID
	.align		4
.L_19:
        /*005c*/ 	.byte	0x04, 0x10
        /*005e*/ 	.short	(.L_21 - .L_20)
.L_20:
        /*0060*/ 	.word	0x00000020
        /*0064*/ 	.word	0x00000001
        /*0068*/ 	.word	0x00000001


	//----- nvinfo : EIATTR_CRS_STACK_SIZE
	.align		4
.L_21:
        /*006c*/ 	.byte	0x04, 0x1e
        /*006e*/ 	.short	(.L_23 - .L_22)
.L_22:
        /*0070*/ 	.word	0x00000000


	//----- nvinfo : EIATTR_CBANK_PARAM_SIZE
	.align		4
.L_23:
        /*0074*/ 	.byte	0x03, 0x19
        /*0076*/ 	.short	0x001c


	//----- nvinfo : EIATTR_PARAM_CBANK
	.align		4
        /*0078*/ 	.byte	0x04, 0x0a
        /*007a*/ 	.short	(.L_25 - .L_24)
	.align		4
.L_24:
        /*007c*/ 	.word	index@(.nv.constant0.triton_poi_fused_clone_12)
        /*0080*/ 	.short	0x0210
        /*0082*/ 	.short	0x001c


	//----- nvinfo : EIATTR_SW_WAR
	.align		4
.L_25:
        /*0084*/ 	.byte	0x04, 0x36
        /*0086*/ 	.short	(.L_27 - .L_26)
.L_26:
        /*0088*/ 	.word	0x00000008
.L_27:


//--------------------- .nv.callgraph             --------------------------
	.section	.nv.callgraph,"",@"SHT_CUDA_CALLGRAPH"
	.align	4
	.sectionentsize	8
	.align		4
        /*0000*/ 	.word	0x00000000
	.align		4
        /*0004*/ 	.word	0xffffffff
	.align		4
        /*0008*/ 	.word	0x00000000
	.align		4
        /*000c*/ 	.word	0xfffffffe
	.align		4
        /*0010*/ 	.word	0x00000000
	.align		4
        /*0014*/ 	.word	0xfffffffd
	.align		4
        /*0018*/ 	.word	0x00000000
	.align		4
        /*001c*/ 	.word	0xfffffffc


//--------------------- .text.triton_poi_fused_clone_12 --------------------------
	.section	.text.triton_poi_fused_clone_12,"ax",@progbits
	.align	128
        .global         triton_poi_fused_clone_12
        .type           triton_poi_fused_clone_12,@function
        .size           triton_poi_fused_clone_12,(.L_x_3 - triton_poi_fused_clone_12)
        .other          triton_poi_fused_clone_12,@"STO_CUDA_ENTRY STV_DEFAULT"
triton_poi_fused_clone_12:
.text.triton_poi_fused_clone_12:
[----:B------:R-:W0:Y:S02]  /*0000*/  LDC R1, c[0x0][0x28] ;  /* 0x00000a00ff017b82 */ /* 0x000e240000000800 */
[----:B------:R-:W1:Y:S01]  /*0010*/  S2R R0, SR_TID.X ;  /* 0x0000000000007919 */ /* 0x000e620000002100 */
[----:B------:R-:W2:Y:S01]  /*0020*/  LDC.64 R4, c[0x0][0x218] ;  /* 0x00008600ff047b82 */ /* 0x000ea20000000a00 */
[----:B------:R-:W-:Y:S01]  /*0030*/  ULDC.64 UR4, c[0x0][0x208] ;  /* 0x0000820000047ab9 */ /* 0x000fe20000000a00 */
[----:B------:R-:W-:Y:S01]  /*0040*/  BSSY B0, `(.L_x_0) ;  /* 0x000001c000007945 */ /* 0x000fe20003800000 */
[----:B------:R-:W3:Y:S05]  /*0050*/  S2R R3, SR_CTAID.X ;  /* 0x0000000000037919 */ /* 0x000eea0000002500 */
[----:B------:R-:W4:Y:S01]  /*0060*/  LDC.64 R6, c[0x0][0x220] ;  /* 0x00008800ff067b82 */ /* 0x000f220000000a00 */
[----:B-1----:R-:W-:Y:S01]  /*0070*/  IMAD.SHL.U32 R0, R0, 0x2, RZ ;  /* 0x0000000200007824 */ /* 0x002fe200078e00ff */
[----:B---3--:R-:W-:-:S04]  /*0080*/  SHF.R.S32.HI R10, RZ, 0x19, R3 ;  /* 0x00000019ff0a7819 */ /* 0x008fc80000011403 */
[----:B------:R-:W-:Y:S02]  /*0090*/  LOP3.LUT R0, R0, 0x3e, RZ, 0xc0, !PT ;  /* 0x0000003e00007812 */ /* 0x000fe400078ec0ff */
[----:B------:R-:W-:-:S03]  /*00a0*/  SGXT R10, R10, 0x1 ;  /* 0x000000010a0a781a */ /* 0x000fc60000000200 */
[----:B------:R-:W-:Y:S02]  /*00b0*/  IMAD R9, R3, 0x40, R0 ;  /* 0x0000004003097824 */ /* 0x000fe400078e0200 */
[----:B------:R-:W1:Y:S02]  /*00c0*/  LDC.64 R2, c[0x0][0x210] ;  /* 0x00008400ff027b82 */ /* 0x000e640000000a00 */
[C---:B--2---:R-:W-:Y:S01]  /*00d0*/  IMAD.WIDE R4, R9.reuse, 0x4, R4 ;  /* 0x0000000409047825 */ /* 0x044fe200078e0204 */
[----:B------:R-:W-:Y:S02]  /*00e0*/  SHF.R.S32.HI R0, RZ, 0x1f, R9 ;  /* 0x0000001fff007819 */ /* 0x000fe40000011409 */
[-C--:B------:R-:W-:Y:S01]  /*00f0*/  LEA.HI R11, R10, R9.reuse, RZ, 0x4 ;  /* 0x000000090a0b7211 */ /* 0x080fe200078f20ff */
[C---:B----4-:R-:W-:Y:S01]  /*0100*/  IMAD.WIDE R6, R9.reuse, 0x4, R6 ;  /* 0x0000000409067825 */ /* 0x050fe200078e0206 */
[----:B------:R-:W-:Y:S02]  /*0110*/  LEA.HI R0, R0, R9, RZ, 0x2 ;  /* 0x0000000900007211 */ /* 0x000fe400078f10ff */
[----:B------:R-:W-:-:S02]  /*0120*/  ISETP.GE.AND P0, PT, R9, 0x40, PT ;  /* 0x000000400900780c */ /* 0x000fc40003f06270 */
[----:B------:R-:W-:Y:S02]  /*0130*/  SHF.R.S32.HI R8, RZ, 0x2, R0 ;  /* 0x00000002ff087819 */ /* 0x000fe40000011400 */
[----:B------:R-:W-:Y:S02]  /*0140*/  LOP3.LUT R0, R0, 0xfffffffc, RZ, 0xc0, !PT ;  /* 0xfffffffc00007812 */ /* 0x000fe400078ec0ff */
[----:B------:R-:W-:Y:S02]  /*0150*/  LEA.HI R10, R8, R8, RZ, 0x2 ;  /* 0x00000008080a7211 */ /* 0x000fe400078f10ff */
[----:B------:R-:W-:Y:S01]  /*0160*/  SHF.R.S32.HI R13, RZ, 0x4, R11 ;  /* 0x00000004ff0d7819 */ /* 0x000fe2000001140b */
[----:B------:R-:W-:Y:S01]  /*0170*/  IMAD.IADD R0, R9, 0x1, -R0 ;  /* 0x0000000109007824 */ /* 0x000fe200078e0a00 */
[----:B------:R-:W-:-:S03]  /*0180*/  LOP3.LUT R11, R10, 0xffffffc, RZ, 0xc0, !PT ;  /* 0x0ffffffc0a0b7812 */ /* 0x000fc600078ec0ff */
[----:B------:R-:W-:Y:S02]  /*0190*/  IMAD R0, R13, 0x4, R0 ;  /* 0x000000040d007824 */ /* 0x000fe400078e0200 */
[----:B------:R-:W-:Y:S01]  /*01a0*/  IMAD.IADD R11, R8, 0x1, -R11 ;  /* 0x00000001080b7824 */ /* 0x000fe200078e0a0b */
[----:B------:R-:W-:-:S03]  /*01b0*/  CS2R R8, SRZ ;  /* 0x0000000000087805 */ /* 0x000fc6000001ff00 */
[----:B------:R-:W-:-:S04]  /*01c0*/  IMAD R11, R11, 0x10, R0 ;  /* 0x000000100b0b7824 */ /* 0x000fc800078e0200 */
[----:B-1----:R-:W-:Y:S01]  /*01d0*/  IMAD.WIDE R2, R11, 0x4, R2 ;  /* 0x000000040b027825 */ /* 0x002fe200078e0202 */
[----:B------:R-:W-:Y:S06]  /*01e0*/  @P0 BRA `(.L_x_1) ;  /* 0x0000000000040947 */ /* 0x000fec0003800000 */
[----:B------:R1:W5:Y:S02]  /*01f0*/  LDG.E.64 R8, desc[UR4][R2.64] ;  /* 0x0000000402087981 */ /* 0x000364000c1e1b00 */
.L_x_1:
[----:B------:R-:W-:Y:S05]  /*0200*/  BSYNC B0 ;  /* 0x0000000000007941 */ /* 0x000fea0003800000 */
.L_x_0:
[----:B-----5:R2:W-:Y:S01]  /*0210*/  @!P0 STG.E.64 desc[UR4][R4.64], R8 ;  /* 0x0000000804008986 */ /* 0x0205e2000c101b04 */
[----:B------:R-:W-:Y:S05]  /*0220*/  @P0 EXIT ;  /* 0x000000000000094d */ /* 0x000fea0003800000 */
[----:B------:R-:W-:Y:S01]  /*0230*/  STG.E.64 desc[UR4][R6.64], R8 ;  /* 0x0000000806007986 */ /* 0x000fe2000c101b04 */
[----:B------:R-:W-:Y:S05]  /*0240*/  EXIT ;  /* 0x000000000000794d */ /* 0x000fea0003800000 */
.L_x_2:
[----:B------:R-:W-:-:S00]  /*0250*/  BRA `(.L_x_2) ;  /* 0xfffffffc00fc7947 */ /* 0x000fc0000383ffff */
[----:B------:R-:W-:-:S00]  /*0260*/  NOP ;  /* 0x0000000000007918 */ /* 0x000fc00000000000 */
        /* <DEDUP_REMOVED lines=9> */
.L_x_3:


//--------------------- .nv.constant0.triton_poi_fused_clone_12 --------------------------
	.section	.nv.constant0.triton_poi_fused_clone_12,"a",@progbits
	.sectionflags	@""
	.align	4
.nv.constant0.triton_poi_fused_clone_12:
	.zero		556
